	.headerflags	@"EF_CUDA_TEXMODE_UNIFIED EF_CUDA_64BIT_ADDRESS EF_CUDA_ACCELERATORS EF_CUDA_SM90 EF_CUDA_VIRTUAL_SM(EF_CUDA_SM90)"
	.elftype	@"ET_EXEC"


//--------------------- .nv.info                  --------------------------
	.section	.nv.info,"",@"SHT_CUDA_INFO"
	.align	4


	//----- nvinfo : EIATTR_REGCOUNT
	.align		4
        /*0000*/ 	.byte	0x04, 0x2f
        /*0002*/ 	.short	(.L_3 - .L_2)
	.align		4
.L_2:
        /*0004*/ 	.word	index@(triton_poi_fused__native_batch_norm_legit_no_training_add_convolution_native_batch_norm_backward_relu_31)
        /*0008*/ 	.word	0x0000001c


	//----- nvinfo : EIATTR_MIN_STACK_SIZE
	.align		4
.L_3:
        /*000c*/ 	.byte	0x04, 0x12
        /*000e*/ 	.short	(.L_5 - .L_4)
	.align		4
.L_4:
        /*0010*/ 	.word	index@(triton_poi_fused__native_batch_norm_legit_no_training_add_convolution_native_batch_norm_backward_relu_31)
        /*0014*/ 	.word	0x00000000


	//----- nvinfo : EIATTR_FRAME_SIZE
	.align		4
.L_5:
        /*0018*/ 	.byte	0x04, 0x11
        /*001a*/ 	.short	(.L_7 - .L_6)
	.align		4
.L_6:
        /*001c*/ 	.word	index@(triton_poi_fused__native_batch_norm_legit_no_training_add_convolution_native_batch_norm_backward_relu_31)
        /*0020*/ 	.word	0x00000000


	//----- nvinfo : EIATTR_MIN_STACK_SIZE
	.align		4
.L_7:
        /*0024*/ 	.byte	0x04, 0x12
        /*0026*/ 	.short	(.L_9 - .L_8)
	.align		4
.L_8:
        /*0028*/ 	.word	index@(triton_poi_fused__native_batch_norm_legit_no_training_add_convolution_native_batch_norm_backward_relu_31)
        /*002c*/ 	.word	0x00000000
.L_9:


//--------------------- .nv.info.triton_poi_fused__native_batch_norm_legit_no_training_add_convolution_native_batch_norm_backward_relu_31 --------------------------
	.section	.nv.info.triton_poi_fused__native_batch_norm_legit_no_training_add_convolution_native_batch_norm_backward_relu_31,"",@"SHT_CUDA_INFO"
	.sectionflags	@""
	.align	4


	//----- nvinfo : EIATTR_CUDA_API_VERSION
	.align		4
        /*0000*/ 	.byte	0x04, 0x37
        /*0002*/ 	.short	(.L_11 - .L_10)
.L_10:
        /*0004*/ 	.word	0x0000007c


	//----- nvinfo : EIATTR_KPARAM_INFO
	.align		4
.L_11:
        /*0008*/ 	.byte	0x04, 0x17
        /*000a*/ 	.short	(.L_13 - .L_12)
.L_12:
        /*000c*/ 	.word	0x00000000
        /*0010*/ 	.short	0x000b
        /*0012*/ 	.short	0x0058
        /*0014*/ 	.byte	0x00, 0xf0, 0x11, 0x00


	//----- nvinfo : EIATTR_KPARAM_INFO
	.align		4
.L_13:
        /*0018*/ 	.byte	0x04, 0x17
        /*001a*/ 	.short	(.L_15 - .L_14)
.L_14:
        /*001c*/ 	.word	0x00000000
        /*0020*/ 	.short	0x000a
        /*0022*/ 	.short	0x0050
        /*0024*/ 	.byte	0x00, 0xf4, 0x21, 0x00


	//----- nvinfo : EIATTR_KPARAM_INFO
	.align		4
.L_15:
        /*0028*/ 	.byte	0x04, 0x17
        /*002a*/ 	.short	(.L_17 - .L_16)
.L_16:
        /*002c*/ 	.word	0x00000000
        /*0030*/ 	.short	0x0009
        /*0032*/ 	.short	0x0048
        /*0034*/ 	.byte	0x00, 0xf4, 0x21, 0x00


	//----- nvinfo : EIATTR_KPARAM_INFO
	.align		4
.L_17:
        /*0038*/ 	.byte	0x04, 0x17
        /*003a*/ 	.short	(.L_19 - .L_18)
.L_18:
        /*003c*/ 	.word	0x00000000
        /*0040*/ 	.short	0x0008
        /*0042*/ 	.short	0x0040
        /*0044*/ 	.byte	0x00, 0xf4, 0x21, 0x00


	//----- nvinfo : EIATTR_KPARAM_INFO
	.align		4
.L_19:
        /*0048*/ 	.byte	0x04, 0x17
        /*004a*/ 	.short	(.L_21 - .L_20)
.L_20:
        /*004c*/ 	.word	0x00000000
        /*0050*/ 	.short	0x0007
        /*0052*/ 	.short	0x0038
        /*0054*/ 	.byte	0x00, 0xf4, 0x21, 0x00


	//----- nvinfo : EIATTR_KPARAM_INFO
	.align		4
.L_21:
        /*0058*/ 	.byte	0x04, 0x17
        /*005a*/ 	.short	(.L_23 - .L_22)
.L_22:
        /*005c*/ 	.word	0x00000000
        /*0060*/ 	.short	0x0006
        /*0062*/ 	.short	0x0030
        /*0064*/ 	.byte	0x00, 0xf4, 0x21, 0x00


	//----- nvinfo : EIATTR_KPARAM_INFO
	.align		4
.L_23:
        /*0068*/ 	.byte	0x04, 0x17
        /*006a*/ 	.short	(.L_25 - .L_24)
.L_24:
        /*006c*/ 	.word	0x00000000
        /*0070*/ 	.short	0x0005
        /*0072*/ 	.short	0x0028
        /*0074*/ 	.byte	0x00, 0xf4, 0x21, 0x00


	//----- nvinfo : EIATTR_KPARAM_INFO
	.align		4
.L_25:
        /*0078*/ 	.byte	0x04, 0x17
        /*007a*/ 	.short	(.L_27 - .L_26)
.L_26:
        /*007c*/ 	.word	0x00000000
        /*0080*/ 	.short	0x0004
        /*0082*/ 	.short	0x0020
        /*0084*/ 	.byte	0x00, 0xf4, 0x21, 0x00


	//----- nvinfo : EIATTR_KPARAM_INFO
	.align		4
.L_27:
        /*0088*/ 	.byte	0x04, 0x17
        /*008a*/ 	.short	(.L_29 - .L_28)
.L_28:
        /*008c*/ 	.word	0x00000000
        /*0090*/ 	.short	0x0003
        /*0092*/ 	.short	0x0018
        /*0094*/ 	.byte	0x00, 0xf4, 0x21, 0x00


	//----- nvinfo : EIATTR_KPARAM_INFO
	.align		4
.L_29:
        /*0098*/ 	.byte	0x04, 0x17
        /*009a*/ 	.short	(.L_31 - .L_30)
.L_30:
        /*009c*/ 	.word	0x00000000
        /*00a0*/ 	.short	0x0002
        /*00a2*/ 	.short	0x0010
        /*00a4*/ 	.byte	0x00, 0xf4, 0x21, 0x00


	//----- nvinfo : EIATTR_KPARAM_INFO
	.align		4
.L_31:
        /*00a8*/ 	.byte	0x04, 0x17
        /*00aa*/ 	.short	(.L_33 - .L_32)
.L_32:
        /*00ac*/ 	.word	0x00000000
        /*00b0*/ 	.short	0x0001
        /*00b2*/ 	.short	0x0008
        /*00b4*/ 	.byte	0x00, 0xf4, 0x21, 0x00


	//----- nvinfo : EIATTR_KPARAM_INFO
	.align		4
.L_33:
        /*00b8*/ 	.byte	0x04, 0x17
        /*00ba*/ 	.short	(.L_35 - .L_34)
.L_34:
        /*00bc*/ 	.word	0x00000000
        /*00c0*/ 	.short	0x0000
        /*00c2*/ 	.short	0x0000
        /*00c4*/ 	.byte	0x00, 0xf4, 0x21, 0x00


	//----- nvinfo : EIATTR_SPARSE_MMA_MASK
	.align		4
.L_35:
        /*00c8*/ 	.byte	0x03, 0x50
        /*00ca*/ 	.short	0x0000


	//----- nvinfo : EIATTR_MAXREG_COUNT
	.align		4
        /*00cc*/ 	.byte	0x03, 0x1b
        /*00ce*/ 	.short	0x00ff


	//----- nvinfo : EIATTR_EXIT_INSTR_OFFSETS
	.align		4
        /*00d0*/ 	.byte	0x04, 0x1c
        /*00d2*/ 	.short	(.L_37 - .L_36)


	//   ....[0]....
.L_36:
        /*00d4*/ 	.word	0x00000490


	//   ....[1]....
        /*00d8*/ 	.word	0x000004b0


	//----- nvinfo : EIATTR_REQNTID
	.align		4
.L_37:
        /*00dc*/ 	.byte	0x04, 0x10
        /*00de*/ 	.short	(.L_39 - .L_38)
.L_38:
        /*00e0*/ 	.word	0x00000080
        /*00e4*/ 	.word	0x00000001
        /*00e8*/ 	.word	0x00000001


	//----- nvinfo : EIATTR_CBANK_PARAM_SIZE
	.align		4
.L_39:
        /*00ec*/ 	.byte	0x03, 0x19
        /*00ee*/ 	.short	0x005c


	//----- nvinfo : EIATTR_PARAM_CBANK
	.align		4
        /*00f0*/ 	.byte	0x04, 0x0a
        /*00f2*/ 	.short	(.L_41 - .L_40)
	.align		4
.L_40:
        /*00f4*/ 	.word	index@(.nv.constant0.triton_poi_fused__native_batch_norm_legit_no_training_add_convolution_native_batch_norm_backward_relu_31)
        /*00f8*/ 	.short	0x0210
        /*00fa*/ 	.short	0x005c


	//----- nvinfo : EIATTR_SW_WAR
	.align		4
.L_41:
        /*00fc*/ 	.byte	0x04, 0x36
        /*00fe*/ 	.short	(.L_43 - .L_42)
.L_42:
        /*0100*/ 	.word	0x00000008
.L_43:


//--------------------- .nv.callgraph             --------------------------
	.section	.nv.callgraph,"",@"SHT_CUDA_CALLGRAPH"
	.align	4
	.sectionentsize	8
	.align		4
        /*0000*/ 	.word	0x00000000
	.align		4
        /*0004*/ 	.word	0xffffffff
	.align		4
        /*0008*/ 	.word	0x00000000
	.align		4
        /*000c*/ 	.word	0xfffffffe
	.align		4
        /*0010*/ 	.word	0x00000000
	.align		4
        /*0014*/ 	.word	0xfffffffd
	.align		4
        /*0018*/ 	.word	0x00000000
	.align		4
        /*001c*/ 	.word	0xfffffffc


//--------------------- .nv.constant4             --------------------------
	.section	.nv.constant4,"a",@progbits
	.align	8
	.align		8
.nv.constant4:
        /*0000*/ 	.dword	_$_str
	.align		8
        /*0008*/ 	.dword	_$_str_$_2


//--------------------- .text.triton_poi_fused__native_batch_norm_legit_no_training_add_convolution_native_batch_norm_backward_relu_31 --------------------------
	.section	.text.triton_poi_fused__native_batch_norm_legit_no_training_add_convolution_native_batch_norm_backward_relu_31,"ax",@progbits
	.align	128
        .global         triton_poi_fused__native_batch_norm_legit_no_training_add_convolution_native_batch_norm_backward_relu_31
        .type           triton_poi_fused__native_batch_norm_legit_no_training_add_convolution_native_batch_norm_backward_relu_31,@function
        .size           triton_poi_fused__native_batch_norm_legit_no_training_add_convolution_native_batch_norm_backward_relu_31,(.L_x_1 - triton_poi_fused__native_batch_norm_legit_no_training_add_convolution_native_batch_norm_backward_relu_31)
        .other          triton_poi_fused__native_batch_norm_legit_no_training_add_convolution_native_batch_norm_backward_relu_31,@"STO_CUDA_ENTRY STV_DEFAULT"
triton_poi_fused__native_batch_norm_legit_no_training_add_convolution_native_batch_norm_backward_relu_31:
.text.triton_poi_fused__native_batch_norm_legit_no_training_add_convolution_native_batch_norm_backward_relu_31:
[----:B------:R-:W0:Y:S01]  /*0000*/  LDC R1, c[0x0][0x28] ;  /* 0x00000a00ff017b82 */ /* 0x000e220000000800 */
[----:B------:R-:W1:Y:S07]  /*0010*/  S2R R15, SR_TID.X ;  /* 0x00000000000f7919 */ /* 0x000e6e0000002100 */
[----:B------:R-:W2:Y:S01]  /*0020*/  LDC.64 R4, c[0x0][0x240] ;  /* 0x00009000ff047b82 */ /* 0x000ea20000000a00 */
[----:B------:R-:W-:Y:S01]  /*0030*/  CS2R R18, SRZ ;  /* 0x0000000000127805 */ /* 0x000fe2000001ff00 */
[----:B------:R-:W-:Y:S01]  /*0040*/  ULDC.64 UR4, c[0x0][0x208] ;  /* 0x0000820000047ab9 */ /* 0x000fe20000000a00 */
[----:B------:R-:W3:Y:S05]  /*0050*/  S2R R0, SR_CTAID.X ;  /* 0x0000000000007919 */ /* 0x000eea0000002500 */
[----:B------:R-:W4:Y:S08]  /*0060*/  LDC.64 R22, c[0x0][0x220] ;  /* 0x00008800ff167b82 */ /* 0x000f300000000a00 */
[----:B------:R-:W5:Y:S08]  /*0070*/  LDC.64 R24, c[0x0][0x228] ;  /* 0x00008a00ff187b82 */ /* 0x000f700000000a00 */
[----:B------:R-:W4:Y:S01]  /*0080*/  LDC.64 R8, c[0x0][0x230] ;  /* 0x00008c00ff087b82 */ /* 0x000f220000000a00 */
[----:B-1----:R-:W-:-:S07]  /*0090*/  LOP3.LUT R15, R15, 0x7f, RZ, 0xc0, !PT ;  /* 0x0000007f0f0f7812 */ /* 0x002fce00078ec0ff */
[----:B------:R-:W1:Y:S01]  /*00a0*/  LDC.64 R12, c[0x0][0x218] ;  /* 0x00008600ff0c7b82 */ /* 0x000e620000000a00 */
[----:B---3--:R-:W-:Y:S02]  /*00b0*/  SHF.R.S32.HI R2, RZ, 0x18, R0 ;  /* 0x00000018ff027819 */ /* 0x008fe40000011400 */
[----:B------:R-:W-:Y:S02]  /*00c0*/  LEA R15, R0, R15, 0x7 ;  /* 0x0000000f000f7211 */ /* 0x000fe400078e38ff */
[----:B------:R-:W-:-:S03]  /*00d0*/  SGXT R0, R2, 0x1 ;  /* 0x000000010200781a */ /* 0x000fc60000000200 */
[----:B------:R-:W3:Y:S01]  /*00e0*/  LDC.64 R10, c[0x0][0x210] ;  /* 0x00008400ff0a7b82 */ /* 0x000ee20000000a00 */
[----:B------:R-:W-:Y:S02]  /*00f0*/  ISETP.GE.AND P0, PT, R15, 0x100, PT ;  /* 0x000001000f00780c */ /* 0x000fe40003f06270 */
[----:B------:R-:W-:-:S04]  /*0100*/  LEA.HI R0, R0, R15, RZ, 0x4 ;  /* 0x0000000f00007211 */ /* 0x000fc800078f20ff */
[----:B------:R-:W-:Y:S01]  /*0110*/  SHF.R.S32.HI R0, RZ, 0x4, R0 ;  /* 0x00000004ff007819 */ /* 0x000fe20000011400 */
[----:B------:R-:W3:Y:S03]  /*0120*/  LDC.64 R6, c[0x0][0x250] ;  /* 0x00009400ff067b82 */ /* 0x000ee60000000a00 */
[----:B------:R-:W-:-:S04]  /*0130*/  LEA.HI R2, R0, R0, RZ, 0x2 ;  /* 0x0000000000027211 */ /* 0x000fc800078f10ff */
[----:B------:R-:W-:Y:S02]  /*0140*/  LOP3.LUT R21, R2, 0xfffffffc, RZ, 0xc0, !PT ;  /* 0xfffffffc02157812 */ /* 0x000fe400078ec0ff */
[----:B------:R-:W3:Y:S02]  /*0150*/  LDC.64 R2, c[0x0][0x238] ;  /* 0x00008e00ff027b82 */ /* 0x000ee40000000a00 */
[----:B------:R-:W-:-:S05]  /*0160*/  IADD3 R21, R0, -R21, RZ ;  /* 0x8000001500157210 */ /* 0x000fca0007ffe0ff */
[----:B--2---:R-:W-:-:S05]  /*0170*/  IMAD.WIDE R4, R21, 0x4, R4 ;  /* 0x0000000415047825 */ /* 0x004fca00078e0204 */
[----:B------:R2:W3:Y:S01]  /*0180*/  @!P0 LDG.E.EL R18, desc[UR4][R4.64] ;  /* 0x0000000404128981 */ /* 0x0004e2000c2e1900 */
[----:B------:R-:W-:Y:S01]  /*0190*/  CS2R R16, SRZ ;  /* 0x0000000000107805 */ /* 0x000fe2000001ff00 */
[----:B------:R-:W-:Y:S01]  /*01a0*/  HFMA2.MMA R0, -RZ, RZ, 0, 0 ;  /* 0x00000000ff007435 */ /* 0x000fe200000001ff */
[----:B----4-:R-:W-:Y:S01]  /*01b0*/  IMAD.WIDE R22, R15, 0x4, R22 ;  /* 0x000000040f167825 */ /* 0x010fe200078e0216 */
[----:B------:R-:W-:-:S03]  /*01c0*/  MOV R14, RZ ;  /* 0x000000ff000e7202 */ /* 0x000fc60000000f00 */
[----:B-----5:R-:W-:Y:S01]  /*01d0*/  IMAD.WIDE R24, R21, 0x4, R24 ;  /* 0x0000000415187825 */ /* 0x020fe200078e0218 */
[----:B------:R4:W5:Y:S01]  /*01e0*/  @!P0 LDG.E R16, desc[UR4][R22.64] ;  /* 0x0000000416108981 */ /* 0x000962000c1e1900 */
[----:B--2---:R-:W2:Y:S02]  /*01f0*/  LDC.64 R4, c[0x0][0x248] ;  /* 0x00009200ff047b82 */ /* 0x004ea40000000a00 */
[----:B0-----:R-:W-:Y:S01]  /*0200*/  IMAD.WIDE R8, R15, 0x4, R8 ;  /* 0x000000040f087825 */ /* 0x001fe200078e0208 */
[----:B------:R-:W5:Y:S03]  /*0210*/  @!P0 LDG.E.EL R19, desc[UR4][R24.64] ;  /* 0x0000000418138981 */ /* 0x000f66000c2e1900 */
[----:B-1----:R-:W-:Y:S01]  /*0220*/  IMAD.WIDE R12, R21, 0x4, R12 ;  /* 0x00000004150c7825 */ /* 0x002fe200078e020c */
[----:B------:R-:W-:Y:S01]  /*0230*/  HFMA2.MMA R20, -RZ, RZ, 0, 0 ;  /* 0x00000000ff147435 */ /* 0x000fe200000001ff */
[----:B------:R0:W5:Y:S02]  /*0240*/  @!P0 LDG.E R0, desc[UR4][R8.64] ;  /* 0x0000000408008981 */ /* 0x000164000c1e1900 */
[----:B---3--:R-:W-:-:S02]  /*0250*/  IMAD.WIDE R10, R15, 0x4, R10 ;  /* 0x000000040f0a7825 */ /* 0x008fc400078e020a */
[----:B------:R-:W3:Y:S04]  /*0260*/  @!P0 LDG.E.EL R17, desc[UR4][R12.64] ;  /* 0x000000040c118981 */ /* 0x000ee8000c2e1900 */
[----:B------:R-:W3:Y:S01]  /*0270*/  @!P0 LDG.E R14, desc[UR4][R10.64] ;  /* 0x000000040a0e8981 */ /* 0x000ee2000c1e1900 */
[----:B----4-:R-:W-:Y:S01]  /*0280*/  IMAD.WIDE R22, R21, 0x4, R2 ;  /* 0x0000000415167825 */ /* 0x010fe200078e0202 */
[----:B------:R-:W-:-:S04]  /*0290*/  CS2R R2, SRZ ;  /* 0x0000000000027805 */ /* 0x000fc8000001ff00 */
[----:B------:R-:W4:Y:S01]  /*02a0*/  @!P0 LDG.E.EL R20, desc[UR4][R22.64] ;  /* 0x0000000416148981 */ /* 0x000f22000c2e1900 */
[----:B------:R-:W-:-:S04]  /*02b0*/  IMAD.WIDE R6, R21, 0x4, R6 ;  /* 0x0000000415067825 */ /* 0x000fc800078e0206 */
[----:B--2---:R-:W-:Y:S01]  /*02c0*/  IMAD.WIDE R4, R21, 0x4, R4 ;  /* 0x0000000415047825 */ /* 0x004fe200078e0204 */
[----:B------:R1:W2:Y:S04]  /*02d0*/  @!P0 LDG.E.EL R2, desc[UR4][R6.64] ;  /* 0x0000000406028981 */ /* 0x0002a8000c2e1900 */
[----:B------:R1:W2:Y:S01]  /*02e0*/  @!P0 LDG.E.EL R3, desc[UR4][R4.64] ;  /* 0x0000000404038981 */ /* 0x0002a2000c2e1900 */
[----:B0-----:R-:W-:Y:S01]  /*02f0*/  MOV R9, 0x3e800000 ;  /* 0x3e80000000097802 */ /* 0x001fe20000000f00 */
[----:B-1----:R-:W0:Y:S08]  /*0300*/  LDC.64 R6, c[0x0][0x260] ;  /* 0x00009800ff067b82 */ /* 0x002e300000000a00 */
[----:B------:R-:W1:Y:S01]  /*0310*/  LDC.64 R4, c[0x0][0x258] ;  /* 0x00009600ff047b82 */ /* 0x000e620000000a00 */
[----:B0-----:R-:W-:-:S04]  /*0320*/  IMAD.WIDE R6, R15, 0x4, R6 ;  /* 0x000000040f067825 */ /* 0x001fc800078e0206 */
[----:B-1----:R-:W-:-:S04]  /*0330*/  IMAD.WIDE R4, R15, 0x4, R4 ;  /* 0x000000040f047825 */ /* 0x002fc800078e0204 */
[----:B------:R-:W-:-:S04]  /*0340*/  FADD R18, R18, 9.9999997473787516356e-06 ;  /* 0x3727c5ac12127421 */ /* 0x000fc80000000000 */
[----:B------:R-:W0:Y:S02]  /*0350*/  MUFU.SQRT R8, R18 ;  /* 0x0000001200087308 */ /* 0x000e240000002000 */
[C---:B0-----:R-:W-:Y:S02]  /*0360*/  FSETP.GT.AND P1, PT, R8.reuse, 8.50705917302346158658e+37, PT ;  /* 0x7e8000000800780b */ /* 0x041fe40003f24000 */
[----:B------:R-:W-:-:S11]  /*0370*/  FSETP.GEU.AND P2, PT, R8, 1.175494350822287508e-38, PT ;  /* 0x008000000800780b */ /* 0x000fd60003f4e000 */
[----:B------:R-:W-:-:S04]  /*0380*/  @P1 FMUL R8, R8, 0.25 ;  /* 0x3e80000008081820 */ /* 0x000fc80000400000 */
[----:B------:R-:W-:Y:S01]  /*0390*/  @!P2 FMUL R8, R8, 16777216 ;  /* 0x4b8000000808a820 */ /* 0x000fe20000400000 */
[----:B-----5:R-:W-:-:S05]  /*03a0*/  FADD R19, R19, R16 ;  /* 0x0000001013137221 */ /* 0x020fca0000000000 */
[----:B------:R-:W0:Y:S01]  /*03b0*/  MUFU.RCP R8, R8 ;  /* 0x0000000800087308 */ /* 0x000e220000001000 */
[----:B------:R-:W-:Y:S01]  /*03c0*/  FSEL R9, R9, 1, P1 ;  /* 0x3f80000009097808 */ /* 0x000fe20000800000 */
[----:B------:R-:W-:Y:S01]  /*03d0*/  FADD R19, R19, R0 ;  /* 0x0000000013137221 */ /* 0x000fe20000000000 */
[----:B---3--:R-:W-:-:S03]  /*03e0*/  FADD R14, R17, R14 ;  /* 0x0000000e110e7221 */ /* 0x008fc60000000000 */
[----:B------:R-:W-:Y:S01]  /*03f0*/  @!P2 FMUL R9, R9, 16777216 ;  /* 0x4b8000000909a820 */ /* 0x000fe20000400000 */
[----:B------:R-:W-:-:S04]  /*0400*/  FADD R19, R14, R19 ;  /* 0x000000130e137221 */ /* 0x000fc80000000000 */
[----:B----4-:R-:W-:Y:S01]  /*0410*/  FADD R20, R19, -R20 ;  /* 0x8000001413147221 */ /* 0x010fe20000000000 */
[----:B0-----:R-:W-:-:S04]  /*0420*/  FMUL R9, R8, R9 ;  /* 0x0000000908097220 */ /* 0x001fc80000400000 */
[----:B------:R-:W-:-:S04]  /*0430*/  FMUL R9, R20, R9 ;  /* 0x0000000914097220 */ /* 0x000fc80000400000 */
[----:B--2---:R-:W-:-:S05]  /*0440*/  FFMA R2, R9, R3, R2 ;  /* 0x0000000309027223 */ /* 0x004fca0000000002 */
[----:B------:R-:W-:-:S04]  /*0450*/  FSETP.GEU.AND P1, PT, R2, RZ, PT ;  /* 0x000000ff0200720b */ /* 0x000fc80003f2e000 */
[----:B------:R-:W-:Y:S01]  /*0460*/  FSEL R3, R2, RZ, P1 ;  /* 0x000000ff02037208 */ /* 0x000fe20000800000 */
[----:B------:R0:W-:Y:S04]  /*0470*/  @!P0 STG.E desc[UR4][R10.64], R19 ;  /* 0x000000130a008986 */ /* 0x0001e8000c101904 */
[----:B------:R0:W-:Y:S02]  /*0480*/  @!P0 STG.E desc[UR4][R4.64], R3 ;  /* 0x0000000304008986 */ /* 0x0001e4000c101904 */
[----:B0-----:R-:W-:Y:S05]  /*0490*/  @P0 EXIT ;  /* 0x000000000000094d */ /* 0x001fea0003800000 */
[----:B------:R-:W-:Y:S01]  /*04a0*/  STG.E desc[UR4][R6.64], R20 ;  /* 0x0000001406007986 */ /* 0x000fe2000c101904 */
[----:B------:R-:W-:Y:S05]  /*04b0*/  EXIT ;  /* 0x000000000000794d */ /* 0x000fea0003800000 */
.L_x_0:
[----:B------:R-:W-:-:S00]  /*04c0*/  BRA `(.L_x_0) ;  /* 0xfffffffc00fc7947 */ /* 0x000fc0000383ffff */
[----:B------:R-:W-:-:S00]  /*04d0*/  NOP ;  /* 0x0000000000007918 */ /* 0x000fc00000000000 */
        /* <DEDUP_REMOVED lines=10> */
.L_x_1:


//--------------------- .nv.global.init           --------------------------
	.section	.nv.global.init,"aw",@progbits
.nv.global.init:
	.type		_$_str,@object
	.size		_$_str,(_$_str_$_2 - _$_str)
_$_str:
        /*0000*/ 	.byte	0x5f, 0x5f, 0x43, 0x55, 0x44, 0x41, 0x5f, 0x46, 0x54, 0x5a, 0x00
	.type		_$_str_$_2,@object
	.size		_$_str_$_2,(.L_1 - _$_str_$_2)
_$_str_$_2:
        /*000b*/ 	.byte	0x5f, 0x5f, 0x43, 0x55, 0x44, 0x41, 0x5f, 0x50, 0x52, 0x45, 0x43, 0x5f, 0x53, 0x51, 0x52, 0x54
        /*001b*/ 	.byte	0x00
.L_1:


//--------------------- .nv.constant0.triton_poi_fused__native_batch_norm_legit_no_training_add_convolution_native_batch_norm_backward_relu_31 --------------------------
	.section	.nv.constant0.triton_poi_fused__native_batch_norm_legit_no_training_add_convolution_native_batch_norm_backward_relu_31,"a",@progbits
	.sectionflags	@""
	.align	4
.nv.constant0.triton_poi_fused__native_batch_norm_legit_no_training_add_convolution_native_batch_norm_backward_relu_31:
	.zero		620
